//
// Generated by NVIDIA NVVM Compiler
//
// Compiler Build ID: CL-36424714
// Cuda compilation tools, release 13.0, V13.0.88
// Based on NVVM 20.0.0
//

.version 9.0
.target sm_100
.address_size 64

	// .globl	_Z17scan_linear_blockPiS_m

.visible .entry _Z17scan_linear_blockPiS_m(
	.param .u64 .ptr .align 1 _Z17scan_linear_blockPiS_m_param_0,
	.param .u64 .ptr .align 1 _Z17scan_linear_blockPiS_m_param_1,
	.param .u64 _Z17scan_linear_blockPiS_m_param_2
)
{
	.reg .pred 	%p<8>;
	.reg .b32 	%r<18>;
	.reg .b64 	%rd<47>;

	ld.param.u64 	%rd23, [_Z17scan_linear_blockPiS_m_param_0];
	ld.param.u64 	%rd21, [_Z17scan_linear_blockPiS_m_param_1];
	ld.param.u64 	%rd22, [_Z17scan_linear_blockPiS_m_param_2];
	cvta.to.global.u64 	%rd1, %rd23;
	mov.u32 	%r2, %tid.x;
	mov.u32 	%r3, %ntid.x;
	mov.u32 	%r1, %ctaid.x;
	mul.lo.s32 	%r4, %r3, %r1;
	cvt.u64.u32 	%rd2, %r4;
	setp.ne.s32 	%p1, %r2, 0;
	@%p1 bra 	$L__BB0_10;
	add.s64 	%rd3, %rd2, 1;
	setp.ge.u64 	%p2, %rd3, %rd22;
	@%p2 bra 	$L__BB0_8;
	sub.s64 	%rd25, %rd22, %rd2;
	add.s64 	%rd26, %rd25, -2;
	min.u64 	%rd27, %rd26, 1022;
	add.s64 	%rd4, %rd27, 1;
	and.b64  	%rd44, %rd4, 3;
	setp.lt.u64 	%p3, %rd26, 3;
	mov.b64 	%rd43, 1;
	mov.u64 	%rd45, %rd3;
	@%p3 bra 	$L__BB0_6;
	and.b64  	%rd29, %rd4, 2044;
	neg.s64 	%rd6, %rd29;
	shl.b64 	%rd30, %rd2, 2;
	add.s64 	%rd31, %rd30, %rd1;
	add.s64 	%rd40, %rd31, 8;
	mov.b64 	%rd43, 1;
$L__BB0_4:
	ld.global.u32 	%r5, [%rd40+-8];
	ld.global.u32 	%r6, [%rd40+-4];
	add.s32 	%r7, %r6, %r5;
	st.global.u32 	[%rd40+-4], %r7;
	ld.global.u32 	%r8, [%rd40];
	add.s32 	%r9, %r8, %r7;
	st.global.u32 	[%rd40], %r9;
	ld.global.u32 	%r10, [%rd40+4];
	add.s32 	%r11, %r10, %r9;
	st.global.u32 	[%rd40+4], %r11;
	ld.global.u32 	%r12, [%rd40+8];
	add.s32 	%r13, %r12, %r11;
	st.global.u32 	[%rd40+8], %r13;
	add.s64 	%rd43, %rd43, 4;
	add.s64 	%rd32, %rd6, %rd43;
	add.s64 	%rd40, %rd40, 16;
	setp.ne.s64 	%p4, %rd32, 1;
	@%p4 bra 	$L__BB0_4;
	add.s64 	%rd45, %rd2, %rd43;
$L__BB0_6:
	setp.eq.s64 	%p5, %rd44, 0;
	@%p5 bra 	$L__BB0_8;
$L__BB0_7:
	.pragma "nounroll";
	shl.b64 	%rd33, %rd45, 2;
	add.s64 	%rd34, %rd1, %rd33;
	ld.global.u32 	%r14, [%rd34+-4];
	ld.global.u32 	%r15, [%rd34];
	add.s32 	%r16, %r15, %r14;
	st.global.u32 	[%rd34], %r16;
	add.s64 	%rd18, %rd43, 1;
	add.s64 	%rd45, %rd3, %rd43;
	add.s64 	%rd44, %rd44, -1;
	setp.ne.s64 	%p6, %rd44, 0;
	mov.u64 	%rd43, %rd18;
	@%p6 bra 	$L__BB0_7;
$L__BB0_8:
	setp.eq.s64 	%p7, %rd21, 0;
	@%p7 bra 	$L__BB0_10;
	shl.b64 	%rd35, %rd2, 2;
	add.s64 	%rd36, %rd1, %rd35;
	ld.global.u32 	%r17, [%rd36+4092];
	cvta.to.global.u64 	%rd37, %rd21;
	mul.wide.u32 	%rd38, %r1, 4;
	add.s64 	%rd39, %rd37, %rd38;
	st.global.u32 	[%rd39], %r17;
$L__BB0_10:
	ret;

}
	// .globl	_Z11add_offsetsPiS_m
.visible .entry _Z11add_offsetsPiS_m(
	.param .u64 .ptr .align 1 _Z11add_offsetsPiS_m_param_0,
	.param .u64 .ptr .align 1 _Z11add_offsetsPiS_m_param_1,
	.param .u64 _Z11add_offsetsPiS_m_param_2
)
{
	.reg .pred 	%p<2>;
	.reg .b32 	%r<9>;
	.reg .b64 	%rd<9>;

	ld.param.u64 	%rd1, [_Z11add_offsetsPiS_m_param_0];
	ld.param.u64 	%rd2, [_Z11add_offsetsPiS_m_param_1];
	mov.u32 	%r1, %ctaid.x;
	setp.eq.s32 	%p1, %r1, 0;
	@%p1 bra 	$L__BB1_2;
	cvta.to.global.u64 	%rd3, %rd2;
	cvta.to.global.u64 	%rd4, %rd1;
	mov.u32 	%r2, %tid.x;
	mov.u32 	%r3, %ntid.x;
	mad.lo.s32 	%r4, %r1, %r3, %r2;
	add.s32 	%r5, %r1, -1;
	mul.wide.u32 	%rd5, %r5, 4;
	add.s64 	%rd6, %rd3, %rd5;
	ld.global.u32 	%r6, [%rd6];
	mul.wide.u32 	%rd7, %r4, 4;
	add.s64 	%rd8, %rd4, %rd7;
	ld.global.u32 	%r7, [%rd8];
	add.s32 	%r8, %r7, %r6;
	st.global.u32 	[%rd8], %r8;
$L__BB1_2:
	ret;

}


// ===== COMPILED SASS (sm_100) =====

	.target	sm_100

	.elftype	@"ET_EXEC"


//--------------------- .note.nv.tkinfo           --------------------------
	.section	.note.nv.tkinfo,"",@"SHT_NOTE"
	.sectionflags	@"SHF_NOTE_NV_TKINFO"
	.tkinfo
        /*0018*/ 	.word	0x00000002
        /*0030*/ 	.string	""
        /*0030*/ 	.string	"ptxas"
        /*0030*/ 	.string	"Cuda compilation tools, release 13.0, V13.0.88"
        /*0030*/ 	.string	"Build cuda_13.0.r13.0/compiler.36424714_0"
        /*0030*/ 	.string	"-arch sm_100 -m 64 "



//--------------------- .note.nv.cuinfo           --------------------------
	.section	.note.nv.cuinfo,"",@"SHT_NOTE"
	.sectionflags	@"SHF_NOTE_NV_CUINFO"
        /*0018*/ 	.short	0x0002
        /*001a*/ 	.short	0x0064
        /*001c*/ 	.short	0x0082
	.zero		2


//--------------------- .nv.info                  --------------------------
	.section	.nv.info,"",@"SHT_CUDA_INFO"
	.align	4


	//----- nvinfo : EIATTR_REGCOUNT
	.align		4
        /*0000*/ 	.byte	0x04, 0x2f
        /*0002*/ 	.short	(.L_1 - .L_0)
	.align		4
.L_0:
        /*0004*/ 	.word	index@(_Z17scan_linear_blockPiS_m)
        /*0008*/ 	.word	0x00000018


	//----- nvinfo : EIATTR_FRAME_SIZE
	.align		4
.L_1:
        /*000c*/ 	.byte	0x04, 0x11
        /*000e*/ 	.short	(.L_3 - .L_2)
	.align		4
.L_2:
        /*0010*/ 	.word	index@(_Z17scan_linear_blockPiS_m)
        /*0014*/ 	.word	0x00000000


	//----- nvinfo : EIATTR_REGCOUNT
	.align		4
.L_3:
        /*0018*/ 	.byte	0x04, 0x2f
        /*001a*/ 	.short	(.L_5 - .L_4)
	.align		4
.L_4:
        /*001c*/ 	.word	index@(_Z11add_offsetsPiS_m)
        /*0020*/ 	.word	0x0000000c


	//----- nvinfo : EIATTR_FRAME_SIZE
	.align		4
.L_5:
        /*0024*/ 	.byte	0x04, 0x11
        /*0026*/ 	.short	(.L_7 - .L_6)
	.align		4
.L_6:
        /*0028*/ 	.word	index@(_Z11add_offsetsPiS_m)
        /*002c*/ 	.word	0x00000000


	//----- nvinfo : EIATTR_MIN_STACK_SIZE
	.align		4
.L_7:
        /*0030*/ 	.byte	0x04, 0x12
        /*0032*/ 	.short	(.L_9 - .L_8)
	.align		4
.L_8:
        /*0034*/ 	.word	index@(_Z11add_offsetsPiS_m)
        /*0038*/ 	.word	0x00000000


	//----- nvinfo : EIATTR_MIN_STACK_SIZE
	.align		4
.L_9:
        /*003c*/ 	.byte	0x04, 0x12
        /*003e*/ 	.short	(.L_11 - .L_10)
	.align		4
.L_10:
        /*0040*/ 	.word	index@(_Z17scan_linear_blockPiS_m)
        /*0044*/ 	.word	0x00000000
.L_11:


//--------------------- .nv.compat                --------------------------
	.section	.nv.compat,"",@"SHT_CUDA_COMPAT_INFO"
	.align	4
        /*0000*/ 	.byte	0x02, 0x09, 0x00, 0x00, 0x02, 0x02, 0x01, 0x00, 0x02, 0x05, 0x05, 0x00, 0x03, 0x07, 0x01, 0x01
        /*0010*/ 	.byte	0x02, 0x03, 0x00, 0x00, 0x02, 0x06, 0x01, 0x00, 0x04, 0x0b, 0x08, 0x00, 0x09, 0x00, 0x00, 0x00
        /*0020*/ 	.byte	0x00, 0x00, 0x00, 0x00


//--------------------- .nv.info._Z11add_offsetsPiS_m --------------------------
	.section	.nv.info._Z11add_offsetsPiS_m,"",@"SHT_CUDA_INFO"
	.sectionflags	@""
	.align	4


	//----- nvinfo : EIATTR_CUDA_API_VERSION
	.align		4
        /*0000*/ 	.byte	0x04, 0x37
        /*0002*/ 	.short	(.L_13 - .L_12)
.L_12:
        /*0004*/ 	.word	0x00000082


	//----- nvinfo : EIATTR_KPARAM_INFO
	.align		4
.L_13:
        /*0008*/ 	.byte	0x04, 0x17
        /*000a*/ 	.short	(.L_15 - .L_14)
.L_14:
        /*000c*/ 	.word	0x00000000
        /*0010*/ 	.short	0x0002
        /*0012*/ 	.short	0x0010
        /*0014*/ 	.byte	0x00, 0xf0, 0x21, 0x00


	//----- nvinfo : EIATTR_KPARAM_INFO
	.align		4
.L_15:
        /*0018*/ 	.byte	0x04, 0x17
        /*001a*/ 	.short	(.L_17 - .L_16)
.L_16:
        /*001c*/ 	.word	0x00000000
        /*0020*/ 	.short	0x0001
        /*0022*/ 	.short	0x0008
        /*0024*/ 	.byte	0x00, 0xf5, 0x21, 0x00


	//----- nvinfo : EIATTR_KPARAM_INFO
	.align		4
.L_17:
        /*0028*/ 	.byte	0x04, 0x17
        /*002a*/ 	.short	(.L_19 - .L_18)
.L_18:
        /*002c*/ 	.word	0x00000000
        /*0030*/ 	.short	0x0000
        /*0032*/ 	.short	0x0000
        /*0034*/ 	.byte	0x00, 0xf5, 0x21, 0x00


	//----- nvinfo : EIATTR_SPARSE_MMA_MASK
	.align		4
.L_19:
        /*0038*/ 	.byte	0x03, 0x50
        /*003a*/ 	.short	0x0000


	//----- nvinfo : EIATTR_MAXREG_COUNT
	.align		4
        /*003c*/ 	.byte	0x03, 0x1b
        /*003e*/ 	.short	0x00ff


	//----- nvinfo : EIATTR_MERCURY_ISA_VERSION
	.align		4
        /*0040*/ 	.byte	0x03, 0x5f
        /*0042*/ 	.short	0x0101


	//----- nvinfo : EIATTR_VRC_CTA_INIT_COUNT
	.align		4
        /*0044*/ 	.byte	0x02, 0x4a
	.zero		1
	.zero		1


	//----- nvinfo : EIATTR_EXIT_INSTR_OFFSETS
	.align		4
        /*0048*/ 	.byte	0x04, 0x1c
        /*004a*/ 	.short	(.L_21 - .L_20)


	//   ....[0]....
.L_20:
        /*004c*/ 	.word	0x00000030


	//   ....[1]....
        /*0050*/ 	.word	0x00000110


	//----- nvinfo : EIATTR_CBANK_PARAM_SIZE
	.align		4
.L_21:
        /*0054*/ 	.byte	0x03, 0x19
        /*0056*/ 	.short	0x0018


	//----- nvinfo : EIATTR_PARAM_CBANK
	.align		4
        /*0058*/ 	.byte	0x04, 0x0a
        /*005a*/ 	.short	(.L_23 - .L_22)
	.align		4
.L_22:
        /*005c*/ 	.word	index@(.nv.constant0._Z11add_offsetsPiS_m)
        /*0060*/ 	.short	0x0380
        /*0062*/ 	.short	0x0018


	//----- nvinfo : EIATTR_SW_WAR
	.align		4
.L_23:
        /*0064*/ 	.byte	0x04, 0x36
        /*0066*/ 	.short	(.L_25 - .L_24)
.L_24:
        /*0068*/ 	.word	0x00000008
.L_25:


//--------------------- .nv.info._Z17scan_linear_blockPiS_m --------------------------
	.section	.nv.info._Z17scan_linear_blockPiS_m,"",@"SHT_CUDA_INFO"
	.sectionflags	@""
	.align	4


	//----- nvinfo : EIATTR_CUDA_API_VERSION
	.align		4
        /*0000*/ 	.byte	0x04, 0x37
        /*0002*/ 	.short	(.L_27 - .L_26)
.L_26:
        /*0004*/ 	.word	0x00000082


	//----- nvinfo : EIATTR_KPARAM_INFO
	.align		4
.L_27:
        /*0008*/ 	.byte	0x04, 0x17
        /*000a*/ 	.short	(.L_29 - .L_28)
.L_28:
        /*000c*/ 	.word	0x00000000
        /*0010*/ 	.short	0x0002
        /*0012*/ 	.short	0x0010
        /*0014*/ 	.byte	0x00, 0xf0, 0x21, 0x00


	//----- nvinfo : EIATTR_KPARAM_INFO
	.align		4
.L_29:
        /*0018*/ 	.byte	0x04, 0x17
        /*001a*/ 	.short	(.L_31 - .L_30)
.L_30:
        /*001c*/ 	.word	0x00000000
        /*0020*/ 	.short	0x0001
        /*0022*/ 	.short	0x0008
        /*0024*/ 	.byte	0x00, 0xf5, 0x21, 0x00


	//----- nvinfo : EIATTR_KPARAM_INFO
	.align		4
.L_31:
        /*0028*/ 	.byte	0x04, 0x17
        /*002a*/ 	.short	(.L_33 - .L_32)
.L_32:
        /*002c*/ 	.word	0x00000000
        /*0030*/ 	.short	0x0000
        /*0032*/ 	.short	0x0000
        /*0034*/ 	.byte	0x00, 0xf5, 0x21, 0x00


	//----- nvinfo : EIATTR_SPARSE_MMA_MASK
	.align		4
.L_33:
        /*0038*/ 	.byte	0x03, 0x50
        /*003a*/ 	.short	0x0000


	//----- nvinfo : EIATTR_MAXREG_COUNT
	.align		4
        /*003c*/ 	.byte	0x03, 0x1b
        /*003e*/ 	.short	0x00ff


	//----- nvinfo : EIATTR_MERCURY_ISA_VERSION
	.align		4
        /*0040*/ 	.byte	0x03, 0x5f
        /*0042*/ 	.short	0x0101


	//----- nvinfo : EIATTR_VRC_CTA_INIT_COUNT
	.align		4
        /*0044*/ 	.byte	0x02, 0x4a
	.zero		1
	.zero		1


	//----- nvinfo : EIATTR_EXIT_INSTR_OFFSETS
	.align		4
        /*0048*/ 	.byte	0x04, 0x1c
        /*004a*/ 	.short	(.L_35 - .L_34)


	//   ....[0]....
.L_34:
        /*004c*/ 	.word	0x00000040


	//   ....[1]....
        /*0050*/ 	.word	0x00000590


	//   ....[2]....
        /*0054*/ 	.word	0x00000610


	//----- nvinfo : EIATTR_CBANK_PARAM_SIZE
	.align		4
.L_35:
        /*0058*/ 	.byte	0x03, 0x19
        /*005a*/ 	.short	0x0018


	//----- nvinfo : EIATTR_PARAM_CBANK
	.align		4
        /*005c*/ 	.byte	0x04, 0x0a
        /*005e*/ 	.short	(.L_37 - .L_36)
	.align		4
.L_36:
        /*0060*/ 	.word	index@(.nv.constant0._Z17scan_linear_blockPiS_m)
        /*0064*/ 	.short	0x0380
        /*0066*/ 	.short	0x0018


	//----- nvinfo : EIATTR_SW_WAR
	.align		4
.L_37:
        /*0068*/ 	.byte	0x04, 0x36
        /*006a*/ 	.short	(.L_39 - .L_38)
.L_38:
        /*006c*/ 	.word	0x00000008
.L_39:


//--------------------- .nv.callgraph             --------------------------
	.section	.nv.callgraph,"",@"SHT_CUDA_CALLGRAPH"
	.align	4
	.sectionentsize	8
	.align		4
        /*0000*/ 	.word	0x00000000
	.align		4
        /*0004*/ 	.word	0xffffffff
	.align		4
        /*0008*/ 	.word	0x00000000
	.align		4
        /*000c*/ 	.word	0xfffffffe
	.align		4
        /*0010*/ 	.word	0x00000000
	.align		4
        /*0014*/ 	.word	0xfffffffd
	.align		4
        /*0018*/ 	.word	0x00000000
	.align		4
        /*001c*/ 	.word	0xfffffffc


//--------------------- .text._Z11add_offsetsPiS_m --------------------------
	.section	.text._Z11add_offsetsPiS_m,"ax",@progbits
	.align	128
        .global         _Z11add_offsetsPiS_m
        .type           _Z11add_offsetsPiS_m,@function
        .size           _Z11add_offsetsPiS_m,(.L_x_6 - _Z11add_offsetsPiS_m)
        .other          _Z11add_offsetsPiS_m,@"STO_CUDA_ENTRY STV_DEFAULT"
_Z11add_offsetsPiS_m:
.text._Z11add_offsetsPiS_m:
[----:B------:R-:W-:Y:S01]  /*0000*/  LDC R1, c[0x0][0x37c] ;  /* 0x0000df00ff017b82 */ /* 0x000fe20000000800 */
[----:B------:R-:W0:Y:S02]  /*0010*/  S2R R7, SR_CTAID.X ;  /* 0x0000000000077919 */ /* 0x000e240000002500 */
[----:B0-----:R-:W-:-:S13]  /*0020*/  ISETP.NE.AND P0, PT, R7, RZ, PT ;  /* 0x000000ff0700720c */ /* 0x001fda0003f05270 */
[----:B------:R-:W-:Y:S05]  /*0030*/  @!P0 EXIT ;  /* 0x000000000000894d */ /* 0x000fea0003800000 */
[----:B------:R-:W0:Y:S01]  /*0040*/  S2R R0, SR_TID.X ;  /* 0x0000000000007919 */ /* 0x000e220000002100 */
[----:B------:R-:W1:Y:S01]  /*0050*/  LDC.64 R2, c[0x0][0x388] ;  /* 0x0000e200ff027b82 */ /* 0x000e620000000a00 */
[----:B------:R-:W0:Y:S01]  /*0060*/  LDCU UR6, c[0x0][0x360] ;  /* 0x00006c00ff0677ac */ /* 0x000e220008000800 */
[----:B------:R-:W-:Y:S01]  /*0070*/  IADD3 R9, PT, PT, R7, -0x1, RZ ;  /* 0xffffffff07097810 */ /* 0x000fe20007ffe0ff */
[----:B------:R-:W2:Y:S05]  /*0080*/  LDCU.64 UR4, c[0x0][0x358] ;  /* 0x00006b00ff0477ac */ /* 0x000eaa0008000a00 */
[----:B------:R-:W3:Y:S01]  /*0090*/  LDC.64 R4, c[0x0][0x380] ;  /* 0x0000e000ff047b82 */ /* 0x000ee20000000a00 */
[----:B-1----:R-:W-:-:S06]  /*00a0*/  IMAD.WIDE.U32 R2, R9, 0x4, R2 ;  /* 0x0000000409027825 */ /* 0x002fcc00078e0002 */
[----:B--2---:R-:W2:Y:S01]  /*00b0*/  LDG.E R2, desc[UR4][R2.64] ;  /* 0x0000000402027981 */ /* 0x004ea2000c1e1900 */
[----:B0-----:R-:W-:-:S04]  /*00c0*/  IMAD R7, R7, UR6, R0 ;  /* 0x0000000607077c24 */ /* 0x001fc8000f8e0200 */
[----:B---3--:R-:W-:-:S05]  /*00d0*/  IMAD.WIDE.U32 R4, R7, 0x4, R4 ;  /* 0x0000000407047825 */ /* 0x008fca00078e0004 */
[----:B------:R-:W2:Y:S02]  /*00e0*/  LDG.E R7, desc[UR4][R4.64] ;  /* 0x0000000404077981 */ /* 0x000ea4000c1e1900 */
[----:B--2---:R-:W-:-:S05]  /*00f0*/  IADD3 R7, PT, PT, R2, R7, RZ ;  /* 0x0000000702077210 */ /* 0x004fca0007ffe0ff */
[----:B------:R-:W-:Y:S01]  /*0100*/  STG.E desc[UR4][R4.64], R7 ;  /* 0x0000000704007986 */ /* 0x000fe2000c101904 */
[----:B------:R-:W-:Y:S05]  /*0110*/  EXIT ;  /* 0x000000000000794d */ /* 0x000fea0003800000 */
.L_x_0:
[----:B------:R-:W-:-:S00]  /*0120*/  BRA `(.L_x_0) ;  /* 0xfffffffc00fc7947 */ /* 0x000fc0000383ffff */
[----:B------:R-:W-:-:S00]  /*0130*/  NOP ;  /* 0x0000000000007918 */ /* 0x000fc00000000000 */
        /* <DEDUP_REMOVED lines=12> */
.L_x_6:


//--------------------- .text._Z17scan_linear_blockPiS_m --------------------------
	.section	.text._Z17scan_linear_blockPiS_m,"ax",@progbits
	.align	128
        .global         _Z17scan_linear_blockPiS_m
        .type           _Z17scan_linear_blockPiS_m,@function
        .size           _Z17scan_linear_blockPiS_m,(.L_x_7 - _Z17scan_linear_blockPiS_m)
        .other          _Z17scan_linear_blockPiS_m,@"STO_CUDA_ENTRY STV_DEFAULT"
_Z17scan_linear_blockPiS_m:
.text._Z17scan_linear_blockPiS_m:
[----:B------:R-:W-:Y:S01]  /*0000*/  LDC R1, c[0x0][0x37c] ;  /* 0x0000df00ff017b82 */ /* 0x000fe20000000800 */
[----:B------:R-:W0:Y:S01]  /*0010*/  S2R R0, SR_TID.X ;  /* 0x0000000000007919 */ /* 0x000e220000002100 */
[----:B------:R-:W1:Y:S01]  /*0020*/  LDCU UR4, c[0x0][0x360] ;  /* 0x00006c00ff0477ac */ /* 0x000e620008000800 */
[----:B0-----:R-:W-:-:S13]  /*0030*/  ISETP.NE.AND P0, PT, R0, RZ, PT ;  /* 0x000000ff0000720c */ /* 0x001fda0003f05270 */
[----:B-1----:R-:W-:Y:S05]  /*0040*/  @P0 EXIT ;  /* 0x000000000000094d */ /* 0x002fea0003800000 */
[----:B------:R-:W0:Y:S01]  /*0050*/  S2R R0, SR_CTAID.X ;  /* 0x0000000000007919 */ /* 0x000e220000002500 */
[----:B------:R-:W1:Y:S01]  /*0060*/  LDC.64 R2, c[0x0][0x390] ;  /* 0x0000e400ff027b82 */ /* 0x000e620000000a00 */
[----:B0-----:R-:W-:Y:S01]  /*0070*/  IMAD R5, R0, UR4, RZ ;  /* 0x0000000400057c24 */ /* 0x001fe2000f8e02ff */
[----:B------:R-:W0:Y:S04]  /*0080*/  LDCU.64 UR4, c[0x0][0x358] ;  /* 0x00006b00ff0477ac */ /* 0x000e280008000a00 */
[----:B------:R-:W-:-:S05]  /*0090*/  IADD3 R7, P0, PT, R5, 0x1, RZ ;  /* 0x0000000105077810 */ /* 0x000fca0007f1e0ff */
[----:B------:R-:W-:Y:S01]  /*00a0*/  IMAD.X R4, RZ, RZ, RZ, P0 ;  /* 0x000000ffff047224 */ /* 0x000fe200000e06ff */
[----:B-1----:R-:W-:-:S04]  /*00b0*/  ISETP.GE.U32.AND P0, PT, R7, R2, PT ;  /* 0x000000020700720c */ /* 0x002fc80003f06070 */
[----:B------:R-:W-:-:S13]  /*00c0*/  ISETP.GE.U32.AND.EX P0, PT, R4, R3, PT, P0 ;  /* 0x000000030400720c */ /* 0x000fda0003f06100 */
[----:B0-----:R-:W-:Y:S05]  /*00d0*/  @P0 BRA `(.L_x_1) ;  /* 0x0000000400200947 */ /* 0x001fea0003800000 */
[----:B------:R-:W-:Y:S01]  /*00e0*/  IADD3 R21, P0, PT, -R5, R2, RZ ;  /* 0x0000000205157210 */ /* 0x000fe20007f1e1ff */
[----:B------:R-:W-:Y:S02]  /*00f0*/  IMAD.MOV.U32 R6, RZ, RZ, RZ ;  /* 0x000000ffff067224 */ /* 0x000fe400078e00ff */
[----:B------:R-:W-:Y:S01]  /*0100*/  IMAD.MOV.U32 R8, RZ, RZ, 0x1 ;  /* 0x00000001ff087424 */ /* 0x000fe200078e00ff */
[----:B------:R-:W-:Y:S01]  /*0110*/  IADD3.X R2, PT, PT, R3, -0x1, RZ, P0, !PT ;  /* 0xffffffff03027810 */ /* 0x000fe200007fe4ff */
[----:B------:R-:W-:Y:S01]  /*0120*/  IMAD.MOV.U32 R9, RZ, RZ, RZ ;  /* 0x000000ffff097224 */ /* 0x000fe200078e00ff */
[----:B------:R-:W-:Y:S01]  /*0130*/  IADD3 R21, P0, PT, R21, -0x2, RZ ;  /* 0xfffffffe15157810 */ /* 0x000fe20007f1e0ff */
[----:B------:R-:W-:Y:S02]  /*0140*/  IMAD.MOV.U32 R16, RZ, RZ, R7 ;  /* 0x000000ffff107224 */ /* 0x000fe400078e0007 */
[----:B------:R-:W-:Y:S01]  /*0150*/  IMAD.MOV.U32 R14, RZ, RZ, R4 ;  /* 0x000000ffff0e7224 */ /* 0x000fe200078e0004 */
[----:B------:R-:W-:-:S02]  /*0160*/  IADD3.X R2, PT, PT, R2, -0x1, RZ, P0, !PT ;  /* 0xffffffff02027810 */ /* 0x000fc400007fe4ff */
[C---:B------:R-:W-:Y:S02]  /*0170*/  ISETP.LT.U32.AND P0, PT, R21.reuse, 0x3fe, PT ;  /* 0x000003fe1500780c */ /* 0x040fe40003f01070 */
[----:B------:R-:W-:Y:S02]  /*0180*/  ISETP.GE.U32.AND P1, PT, R21, 0x3, PT ;  /* 0x000000031500780c */ /* 0x000fe40003f26070 */
[----:B------:R-:W-:-:S04]  /*0190*/  ISETP.LT.U32.AND.EX P0, PT, R2, RZ, PT, P0 ;  /* 0x000000ff0200720c */ /* 0x000fc80003f01100 */
[----:B------:R-:W-:Y:S02]  /*01a0*/  SEL R21, R21, 0x3fe, P0 ;  /* 0x000003fe15157807 */ /* 0x000fe40000000000 */
[----:B------:R-:W-:-:S03]  /*01b0*/  ISETP.GE.U32.AND.EX P0, PT, R2, RZ, PT, P1 ;  /* 0x000000ff0200720c */ /* 0x000fc60003f06110 */
[----:B------:R-:W-:-:S05]  /*01c0*/  VIADD R21, R21, 0x1 ;  /* 0x0000000115157836 */ /* 0x000fca0000000000 */
[----:B------:R-:W-:-:S05]  /*01d0*/  LOP3.LUT R10, R21, 0x3, RZ, 0xc0, !PT ;  /* 0x00000003150a7812 */ /* 0x000fca00078ec0ff */
[----:B------:R-:W-:Y:S05]  /*01e0*/  @!P0 BRA `(.L_x_2) ;  /* 0x0000000000888947 */ /* 0x000fea0003800000 */
[----:B------:R-:W0:Y:S01]  /*01f0*/  LDC.64 R12, c[0x0][0x380] ;  /* 0x0000e000ff0c7b82 */ /* 0x000e220000000a00 */
[----:B------:R-:W-:Y:S01]  /*0200*/  LOP3.LUT R21, R21, 0x7fc, RZ, 0xc0, !PT ;  /* 0x000007fc15157812 */ /* 0x000fe200078ec0ff */
[----:B------:R-:W-:Y:S02]  /*0210*/  IMAD.MOV.U32 R8, RZ, RZ, 0x1 ;  /* 0x00000001ff087424 */ /* 0x000fe400078e00ff */
[----:B------:R-:W-:Y:S01]  /*0220*/  IMAD.MOV.U32 R9, RZ, RZ, RZ ;  /* 0x000000ffff097224 */ /* 0x000fe200078e00ff */
[----:B0-----:R-:W-:-:S04]  /*0230*/  LEA R12, P0, R5, R12, 0x2 ;  /* 0x0000000c050c7211 */ /* 0x001fc800078010ff */
[----:B------:R-:W-:Y:S02]  /*0240*/  IADD3 R12, P1, PT, R12, 0x8, RZ ;  /* 0x000000080c0c7810 */ /* 0x000fe40007f3e0ff */
[----:B------:R-:W-:-:S05]  /*0250*/  LEA.HI.X R19, R5, R13, RZ, 0x2, P0 ;  /* 0x0000000d05137211 */ /* 0x000fca00000f14ff */
[----:B------:R-:W-:-:S07]  /*0260*/  IMAD.X R19, RZ, RZ, R19, P1 ;  /* 0x000000ffff137224 */ /* 0x000fce00008e0613 */
.L_x_3:
[----:B0-----:R-:W-:Y:S02]  /*0270*/  IMAD.MOV.U32 R2, RZ, RZ, R12 ;  /* 0x000000ffff027224 */ /* 0x001fe400078e000c */
[----:B------:R-:W-:-:S05]  /*0280*/  IMAD.MOV.U32 R3, RZ, RZ, R19 ;  /* 0x000000ffff037224 */ /* 0x000fca00078e0013 */
[----:B------:R-:W2:Y:S04]  /*0290*/  LDG.E R11, desc[UR4][R2.64+-0x8] ;  /* 0xfffff804020b7981 */ /* 0x000ea8000c1e1900 */
[----:B------:R-:W2:Y:S04]  /*02a0*/  LDG.E R12, desc[UR4][R2.64+-0x4] ;  /* 0xfffffc04020c7981 */ /* 0x000ea8000c1e1900 */
[----:B------:R-:W3:Y:S04]  /*02b0*/  LDG.E R14, desc[UR4][R2.64] ;  /* 0x00000004020e7981 */ /* 0x000ee8000c1e1900 */
[----:B------:R-:W4:Y:S04]  /*02c0*/  LDG.E R16, desc[UR4][R2.64+0x4] ;  /* 0x0000040402107981 */ /* 0x000f28000c1e1900 */
[----:B------:R-:W5:Y:S01]  /*02d0*/  LDG.E R18, desc[UR4][R2.64+0x8] ;  /* 0x0000080402127981 */ /* 0x000f62000c1e1900 */
[----:B------:R-:W-:-:S05]  /*02e0*/  IADD3 R8, P0, PT, R8, 0x4, RZ ;  /* 0x0000000408087810 */ /* 0x000fca0007f1e0ff */
[----:B------:R-:W-:Y:S02]  /*02f0*/  IMAD.X R9, RZ, RZ, R9, P0 ;  /* 0x000000ffff097224 */ /* 0x000fe400000e0609 */
[----:B--2---:R-:W-:Y:S01]  /*0300*/  IMAD.IADD R11, R11, 0x1, R12 ;  /* 0x000000010b0b7824 */ /* 0x004fe200078e020c */
[----:B------:R-:W-:-:S03]  /*0310*/  IADD3 R12, P1, PT, R8, -R21, RZ ;  /* 0x80000015080c7210 */ /* 0x000fc60007f3e0ff */
[----:B---3--:R-:W-:Y:S01]  /*0320*/  IMAD.IADD R13, R11, 0x1, R14 ;  /* 0x000000010b0d7824 */ /* 0x008fe200078e020e */
[----:B------:R-:W-:Y:S01]  /*0330*/  ISETP.NE.U32.AND P0, PT, R12, 0x1, PT ;  /* 0x000000010c00780c */ /* 0x000fe20003f05070 */
[----:B------:R0:W-:Y:S01]  /*0340*/  STG.E desc[UR4][R2.64+-0x4], R11 ;  /* 0xfffffc0b02007986 */ /* 0x0001e2000c101904 */
[----:B------:R-:W-:Y:S01]  /*0350*/  IADD3.X R12, PT, PT, R9, -0x1, RZ, P1, !PT ;  /* 0xffffffff090c7810 */ /* 0x000fe20000ffe4ff */
[----:B----4-:R-:W-:Y:S02]  /*0360*/  IMAD.IADD R15, R13, 0x1, R16 ;  /* 0x000000010d0f7824 */ /* 0x010fe400078e0210 */
[----:B------:R0:W-:Y:S01]  /*0370*/  STG.E desc[UR4][R2.64], R13 ;  /* 0x0000000d02007986 */ /* 0x0001e2000c101904 */
[----:B------:R-:W-:Y:S01]  /*0380*/  ISETP.NE.AND.EX P0, PT, R12, RZ, PT, P0 ;  /* 0x000000ff0c00720c */ /* 0x000fe20003f05300 */
[----:B-----5:R-:W-:Y:S01]  /*0390*/  IMAD.IADD R17, R15, 0x1, R18 ;  /* 0x000000010f117824 */ /* 0x020fe200078e0212 */
[----:B------:R-:W-:Y:S01]  /*03a0*/  IADD3 R12, P1, PT, R2, 0x10, RZ ;  /* 0x00000010020c7810 */ /* 0x000fe20007f3e0ff */
[----:B------:R0:W-:Y:S04]  /*03b0*/  STG.E desc[UR4][R2.64+0x4], R15 ;  /* 0x0000040f02007986 */ /* 0x0001e8000c101904 */
[----:B------:R0:W-:Y:S01]  /*03c0*/  STG.E desc[UR4][R2.64+0x8], R17 ;  /* 0x0000081102007986 */ /* 0x0001e2000c101904 */
[----:B------:R-:W-:-:S05]  /*03d0*/  IMAD.X R19, RZ, RZ, R3, P1 ;  /* 0x000000ffff137224 */ /* 0x000fca00008e0603 */
[----:B------:R-:W-:Y:S05]  /*03e0*/  @P0 BRA `(.L_x_3) ;  /* 0xfffffffc00a00947 */ /* 0x000fea000383ffff */
[----:B------:R-:W-:-:S05]  /*03f0*/  IADD3 R16, P0, PT, R5, R8, RZ ;  /* 0x0000000805107210 */ /* 0x000fca0007f1e0ff */
[----:B------:R-:W-:-:S08]  /*0400*/  IMAD.X R14, RZ, RZ, R9, P0 ;  /* 0x000000ffff0e7224 */ /* 0x000fd000000e0609 */
.L_x_2:
[----:B0-----:R-:W0:Y:S01]  /*0410*/  LDC.64 R2, c[0x0][0x380] ;  /* 0x0000e000ff027b82 */ /* 0x001e220000000a00 */
[----:B------:R-:W-:-:S04]  /*0420*/  ISETP.NE.U32.AND P0, PT, R10, RZ, PT ;  /* 0x000000ff0a00720c */ /* 0x000fc80003f05070 */
[----:B------:R-:W-:-:S13]  /*0430*/  ISETP.NE.AND.EX P0, PT, R6, RZ, PT, P0 ;  /* 0x000000ff0600720c */ /* 0x000fda0003f05300 */
[----:B------:R-:W-:Y:S05]  /*0440*/  @!P0 BRA `(.L_x_1) ;  /* 0x0000000000448947 */ /* 0x000fea0003800000 */
.L_x_4:
[----:B01----:R-:W-:-:S04]  /*0450*/  LEA R12, P0, R16, R2, 0x2 ;  /* 0x00000002100c7211 */ /* 0x003fc800078010ff */
[----:B------:R-:W-:-:S05]  /*0460*/  LEA.HI.X R13, R16, R3, R14, 0x2, P0 ;  /* 0x00000003100d7211 */ /* 0x000fca00000f140e */
[----:B------:R-:W2:Y:S04]  /*0470*/  LDG.E R11, desc[UR4][R12.64+-0x4] ;  /* 0xfffffc040c0b7981 */ /* 0x000ea8000c1e1900 */
[----:B------:R-:W2:Y:S01]  /*0480*/  LDG.E R14, desc[UR4][R12.64] ;  /* 0x000000040c0e7981 */ /* 0x000ea2000c1e1900 */
[----:B------:R-:W-:Y:S02]  /*0490*/  IADD3 R10, P0, PT, R10, -0x1, RZ ;  /* 0xffffffff0a0a7810 */ /* 0x000fe40007f1e0ff */
[----:B------:R-:W-:Y:S02]  /*04a0*/  IADD3 R16, P2, PT, R8, R7, RZ ;  /* 0x0000000708107210 */ /* 0x000fe40007f5e0ff */
[----:B------:R-:W-:Y:S02]  /*04b0*/  IADD3.X R6, PT, PT, R6, -0x1, RZ, P0, !PT ;  /* 0xffffffff06067810 */ /* 0x000fe400007fe4ff */
[----:B------:R-:W-:-:S04]  /*04c0*/  ISETP.NE.U32.AND P0, PT, R10, RZ, PT ;  /* 0x000000ff0a00720c */ /* 0x000fc80003f05070 */
[----:B------:R-:W-:Y:S01]  /*04d0*/  ISETP.NE.AND.EX P0, PT, R6, RZ, PT, P0 ;  /* 0x000000ff0600720c */ /* 0x000fe20003f05300 */
[----:B--2---:R-:W-:Y:S01]  /*04e0*/  IMAD.IADD R11, R11, 0x1, R14 ;  /* 0x000000010b0b7824 */ /* 0x004fe200078e020e */
[----:B------:R-:W-:-:S04]  /*04f0*/  IADD3 R14, P1, PT, R8, 0x1, RZ ;  /* 0x00000001080e7810 */ /* 0x000fc80007f3e0ff */
[----:B------:R1:W-:Y:S01]  /*0500*/  STG.E desc[UR4][R12.64], R11 ;  /* 0x0000000b0c007986 */ /* 0x0003e2000c101904 */
[----:B------:R-:W-:Y:S02]  /*0510*/  IMAD.X R15, RZ, RZ, R9, P1 ;  /* 0x000000ffff0f7224 */ /* 0x000fe400008e0609 */
[----:B------:R-:W-:Y:S02]  /*0520*/  IMAD.MOV.U32 R8, RZ, RZ, R14 ;  /* 0x000000ffff087224 */ /* 0x000fe400078e000e */
[----:B------:R-:W-:Y:S02]  /*0530*/  IMAD.X R14, R9, 0x1, R4, P2 ;  /* 0x00000001090e7824 */ /* 0x000fe400010e0604 */
[----:B------:R-:W-:Y:S01]  /*0540*/  IMAD.MOV.U32 R9, RZ, RZ, R15 ;  /* 0x000000ffff097224 */ /* 0x000fe200078e000f */
[----:B------:R-:W-:Y:S06]  /*0550*/  @P0 BRA `(.L_x_4) ;  /* 0xfffffffc00bc0947 */ /* 0x000fec000383ffff */
.L_x_1:
[----:B------:R-:W2:Y:S02]  /*0560*/  LDCU.64 UR6, c[0x0][0x388] ;  /* 0x00007100ff0677ac */ /* 0x000ea40008000a00 */
[----:B--2---:R-:W-:-:S04]  /*0570*/  ISETP.NE.U32.AND P0, PT, RZ, UR6, PT ;  /* 0x00000006ff007c0c */ /* 0x004fc8000bf05070 */
[----:B------:R-:W-:-:S13]  /*0580*/  ISETP.NE.AND.EX P0, PT, RZ, UR7, PT, P0 ;  /* 0x00000007ff007c0c */ /* 0x000fda000bf05300 */
[----:B------:R-:W-:Y:S05]  /*0590*/  @!P0 EXIT ;  /* 0x000000000000894d */ /* 0x000fea0003800000 */
[----:B0-----:R-:W0:Y:S02]  /*05a0*/  LDC.64 R2, c[0x0][0x380] ;  /* 0x0000e000ff027b82 */ /* 0x001e240000000a00 */
[----:B0-----:R-:W-:-:S04]  /*05b0*/  LEA R4, P0, R5, R2, 0x2 ;  /* 0x0000000205047211 */ /* 0x001fc800078010ff */
[----:B------:R-:W-:Y:S02]  /*05c0*/  LEA.HI.X R5, R5, R3, RZ, 0x2, P0 ;  /* 0x0000000305057211 */ /* 0x000fe400000f14ff */
[----:B------:R-:W0:Y:S04]  /*05d0*/  LDC.64 R2, c[0x0][0x388] ;  /* 0x0000e200ff027b82 */ /* 0x000e280000000a00 */
[----:B------:R-:W2:Y:S01]  /*05e0*/  LDG.E R5, desc[UR4][R4.64+0xffc] ;  /* 0x000ffc0404057981 */ /* 0x000ea2000c1e1900 */
[----:B0-----:R-:W-:-:S05]  /*05f0*/  IMAD.WIDE.U32 R2, R0, 0x4, R2 ;  /* 0x0000000400027825 */ /* 0x001fca00078e0002 */
[----:B--2---:R-:W-:Y:S01]  /*0600*/  STG.E desc[UR4][R2.64], R5 ;  /* 0x0000000502007986 */ /* 0x004fe2000c101904 */
[----:B------:R-:W-:Y:S05]  /*0610*/  EXIT ;  /* 0x000000000000794d */ /* 0x000fea0003800000 */
.L_x_5:
        /* <DEDUP_REMOVED lines=14> */
.L_x_7:


//--------------------- .nv.shared.reserved.0     --------------------------
	.section	.nv.shared.reserved.0,"aw",@nobits
	.weak		__nv_reservedSMEM_offset_0_alias
	.size		__nv_reservedSMEM_offset_0_alias, 0, 64
	.other		__nv_reservedSMEM_offset_0_alias,@"STO_CUDA_RESERVED_SHARED STV_DEFAULT"
__nv_reservedSMEM_offset_0_alias:
	.zero		0
	.zero		64


//--------------------- .nv.constant0._Z11add_offsetsPiS_m --------------------------
	.section	.nv.constant0._Z11add_offsetsPiS_m,"a",@progbits
	.sectionflags	@""
	.align	4
.nv.constant0._Z11add_offsetsPiS_m:
	.zero		920


//--------------------- .nv.constant0._Z17scan_linear_blockPiS_m --------------------------
	.section	.nv.constant0._Z17scan_linear_blockPiS_m,"a",@progbits
	.sectionflags	@""
	.align	4
.nv.constant0._Z17scan_linear_blockPiS_m:
	.zero		920


//--------------------- SYMBOLS --------------------------

	.type		.nv.reservedSmem.offset0,@object
	.size		.nv.reservedSmem.offset0,0x4
